//
// Generated by NVIDIA NVVM Compiler
//
// Compiler Build ID: CL-36424714
// Cuda compilation tools, release 13.0, V13.0.88
// Based on NVVM 20.0.0
//

.version 9.0
.target sm_100
.address_size 64

	// .globl	_Z6evolvePdS_i

.visible .entry _Z6evolvePdS_i(
	.param .u64 .ptr .align 1 _Z6evolvePdS_i_param_0,
	.param .u64 .ptr .align 1 _Z6evolvePdS_i_param_1,
	.param .u32 _Z6evolvePdS_i_param_2
)
{
	.reg .pred 	%p<7>;
	.reg .b32 	%r<18>;
	.reg .b64 	%rd<18>;
	.reg .b64 	%fd<9>;

	ld.param.u64 	%rd1, [_Z6evolvePdS_i_param_0];
	ld.param.u64 	%rd2, [_Z6evolvePdS_i_param_1];
	ld.param.u32 	%r3, [_Z6evolvePdS_i_param_2];
	mov.u32 	%r4, %tid.x;
	mov.u32 	%r5, %ctaid.x;
	mov.u32 	%r6, %ntid.x;
	mad.lo.s32 	%r1, %r5, %r6, %r4;
	mov.u32 	%r7, %tid.y;
	mov.u32 	%r8, %ctaid.y;
	mov.u32 	%r9, %ntid.y;
	mad.lo.s32 	%r2, %r8, %r9, %r7;
	setp.lt.s32 	%p1, %r1, 1;
	setp.gt.s32 	%p2, %r1, %r3;
	or.pred  	%p3, %p1, %p2;
	@%p3 bra 	$L__BB0_3;
	setp.eq.s32 	%p4, %r2, 0;
	setp.gt.s32 	%p5, %r2, %r3;
	or.pred  	%p6, %p4, %p5;
	@%p6 bra 	$L__BB0_3;
	cvta.to.global.u64 	%rd3, %rd1;
	add.s32 	%r10, %r1, -1;
	add.s32 	%r11, %r3, 2;
	mad.lo.s32 	%r12, %r11, %r10, %r2;
	mul.wide.u32 	%rd4, %r12, 8;
	add.s64 	%rd5, %rd3, %rd4;
	ld.global.f64 	%fd1, [%rd5];
	mul.lo.s32 	%r13, %r11, %r1;
	cvt.u64.u32 	%rd6, %r13;
	cvt.u64.u32 	%rd7, %r2;
	add.s64 	%rd8, %rd7, %rd6;
	shl.b64 	%rd9, %rd8, 3;
	add.s64 	%rd10, %rd3, %rd9;
	ld.global.f64 	%fd2, [%rd10+8];
	add.f64 	%fd3, %fd1, %fd2;
	add.s32 	%r14, %r13, %r11;
	add.s32 	%r15, %r14, %r2;
	mul.wide.u32 	%rd11, %r15, 8;
	add.s64 	%rd12, %rd3, %rd11;
	ld.global.f64 	%fd4, [%rd12];
	add.f64 	%fd5, %fd3, %fd4;
	add.s32 	%r16, %r2, %r13;
	add.s32 	%r17, %r16, -1;
	mul.wide.u32 	%rd13, %r17, 8;
	add.s64 	%rd14, %rd3, %rd13;
	ld.global.f64 	%fd6, [%rd14];
	add.f64 	%fd7, %fd5, %fd6;
	mul.f64 	%fd8, %fd7, 0d3FD0000000000000;
	cvta.to.global.u64 	%rd15, %rd2;
	mul.wide.u32 	%rd16, %r16, 8;
	add.s64 	%rd17, %rd15, %rd16;
	st.global.f64 	[%rd17], %fd8;
$L__BB0_3:
	ret;

}


// ===== COMPILED SASS (sm_100) =====

	.target	sm_100

	.elftype	@"ET_EXEC"


//--------------------- .note.nv.tkinfo           --------------------------
	.section	.note.nv.tkinfo,"",@"SHT_NOTE"
	.sectionflags	@"SHF_NOTE_NV_TKINFO"
	.tkinfo
        /*0018*/ 	.word	0x00000002
        /*0030*/ 	.string	""
        /*0030*/ 	.string	"ptxas"
        /*0030*/ 	.string	"Cuda compilation tools, release 13.0, V13.0.88"
        /*0030*/ 	.string	"Build cuda_13.0.r13.0/compiler.36424714_0"
        /*0030*/ 	.string	"-arch sm_100 -m 64 "



//--------------------- .note.nv.cuinfo           --------------------------
	.section	.note.nv.cuinfo,"",@"SHT_NOTE"
	.sectionflags	@"SHF_NOTE_NV_CUINFO"
        /*0018*/ 	.short	0x0002
        /*001a*/ 	.short	0x0064
        /*001c*/ 	.short	0x0082
	.zero		2


//--------------------- .nv.info                  --------------------------
	.section	.nv.info,"",@"SHT_CUDA_INFO"
	.align	4


	//----- nvinfo : EIATTR_REGCOUNT
	.align		4
        /*0000*/ 	.byte	0x04, 0x2f
        /*0002*/ 	.short	(.L_1 - .L_0)
	.align		4
.L_0:
        /*0004*/ 	.word	index@(_Z6evolvePdS_i)
        /*0008*/ 	.word	0x00000012


	//----- nvinfo : EIATTR_FRAME_SIZE
	.align		4
.L_1:
        /*000c*/ 	.byte	0x04, 0x11
        /*000e*/ 	.short	(.L_3 - .L_2)
	.align		4
.L_2:
        /*0010*/ 	.word	index@(_Z6evolvePdS_i)
        /*0014*/ 	.word	0x00000000


	//----- nvinfo : EIATTR_MIN_STACK_SIZE
	.align		4
.L_3:
        /*0018*/ 	.byte	0x04, 0x12
        /*001a*/ 	.short	(.L_5 - .L_4)
	.align		4
.L_4:
        /*001c*/ 	.word	index@(_Z6evolvePdS_i)
        /*0020*/ 	.word	0x00000000
.L_5:


//--------------------- .nv.compat                --------------------------
	.section	.nv.compat,"",@"SHT_CUDA_COMPAT_INFO"
	.align	4
        /*0000*/ 	.byte	0x02, 0x09, 0x00, 0x00, 0x02, 0x02, 0x01, 0x00, 0x02, 0x05, 0x05, 0x00, 0x03, 0x07, 0x01, 0x01
        /*0010*/ 	.byte	0x02, 0x03, 0x00, 0x00, 0x02, 0x06, 0x01, 0x00, 0x04, 0x0b, 0x08, 0x00, 0x01, 0x00, 0x00, 0x00
        /*0020*/ 	.byte	0x00, 0x00, 0x00, 0x00


//--------------------- .nv.info._Z6evolvePdS_i   --------------------------
	.section	.nv.info._Z6evolvePdS_i,"",@"SHT_CUDA_INFO"
	.sectionflags	@""
	.align	4


	//----- nvinfo : EIATTR_CUDA_API_VERSION
	.align		4
        /*0000*/ 	.byte	0x04, 0x37
        /*0002*/ 	.short	(.L_7 - .L_6)
.L_6:
        /*0004*/ 	.word	0x00000082


	//----- nvinfo : EIATTR_KPARAM_INFO
	.align		4
.L_7:
        /*0008*/ 	.byte	0x04, 0x17
        /*000a*/ 	.short	(.L_9 - .L_8)
.L_8:
        /*000c*/ 	.word	0x00000000
        /*0010*/ 	.short	0x0002
        /*0012*/ 	.short	0x0010
        /*0014*/ 	.byte	0x00, 0xf0, 0x11, 0x00


	//----- nvinfo : EIATTR_KPARAM_INFO
	.align		4
.L_9:
        /*0018*/ 	.byte	0x04, 0x17
        /*001a*/ 	.short	(.L_11 - .L_10)
.L_10:
        /*001c*/ 	.word	0x00000000
        /*0020*/ 	.short	0x0001
        /*0022*/ 	.short	0x0008
        /*0024*/ 	.byte	0x00, 0xf5, 0x21, 0x00


	//----- nvinfo : EIATTR_KPARAM_INFO
	.align		4
.L_11:
        /*0028*/ 	.byte	0x04, 0x17
        /*002a*/ 	.short	(.L_13 - .L_12)
.L_12:
        /*002c*/ 	.word	0x00000000
        /*0030*/ 	.short	0x0000
        /*0032*/ 	.short	0x0000
        /*0034*/ 	.byte	0x00, 0xf5, 0x21, 0x00


	//----- nvinfo : EIATTR_SPARSE_MMA_MASK
	.align		4
.L_13:
        /*0038*/ 	.byte	0x03, 0x50
        /*003a*/ 	.short	0x0000


	//----- nvinfo : EIATTR_MAXREG_COUNT
	.align		4
        /*003c*/ 	.byte	0x03, 0x1b
        /*003e*/ 	.short	0x00ff


	//----- nvinfo : EIATTR_MERCURY_ISA_VERSION
	.align		4
        /*0040*/ 	.byte	0x03, 0x5f
        /*0042*/ 	.short	0x0101


	//----- nvinfo : EIATTR_VRC_CTA_INIT_COUNT
	.align		4
        /*0044*/ 	.byte	0x02, 0x4a
	.zero		1
	.zero		1


	//----- nvinfo : EIATTR_EXIT_INSTR_OFFSETS
	.align		4
        /*0048*/ 	.byte	0x04, 0x1c
        /*004a*/ 	.short	(.L_15 - .L_14)


	//   ....[0]....
.L_14:
        /*004c*/ 	.word	0x000000c0


	//   ....[1]....
        /*0050*/ 	.word	0x000000f0


	//   ....[2]....
        /*0054*/ 	.word	0x000002c0


	//----- nvinfo : EIATTR_CBANK_PARAM_SIZE
	.align		4
.L_15:
        /*0058*/ 	.byte	0x03, 0x19
        /*005a*/ 	.short	0x0014


	//----- nvinfo : EIATTR_PARAM_CBANK
	.align		4
        /*005c*/ 	.byte	0x04, 0x0a
        /*005e*/ 	.short	(.L_17 - .L_16)
	.align		4
.L_16:
        /*0060*/ 	.word	index@(.nv.constant0._Z6evolvePdS_i)
        /*0064*/ 	.short	0x0380
        /*0066*/ 	.short	0x0014


	//----- nvinfo : EIATTR_SW_WAR
	.align		4
.L_17:
        /*0068*/ 	.byte	0x04, 0x36
        /*006a*/ 	.short	(.L_19 - .L_18)
.L_18:
        /*006c*/ 	.word	0x00000008
.L_19:


//--------------------- .nv.callgraph             --------------------------
	.section	.nv.callgraph,"",@"SHT_CUDA_CALLGRAPH"
	.align	4
	.sectionentsize	8
	.align		4
        /*0000*/ 	.word	0x00000000
	.align		4
        /*0004*/ 	.word	0xffffffff
	.align		4
        /*0008*/ 	.word	0x00000000
	.align		4
        /*000c*/ 	.word	0xfffffffe
	.align		4
        /*0010*/ 	.word	0x00000000
	.align		4
        /*0014*/ 	.word	0xfffffffd
	.align		4
        /*0018*/ 	.word	0x00000000
	.align		4
        /*001c*/ 	.word	0xfffffffc


//--------------------- .text._Z6evolvePdS_i      --------------------------
	.section	.text._Z6evolvePdS_i,"ax",@progbits
	.align	128
        .global         _Z6evolvePdS_i
        .type           _Z6evolvePdS_i,@function
        .size           _Z6evolvePdS_i,(.L_x_1 - _Z6evolvePdS_i)
        .other          _Z6evolvePdS_i,@"STO_CUDA_ENTRY STV_DEFAULT"
_Z6evolvePdS_i:
.text._Z6evolvePdS_i:
[----:B------:R-:W-:Y:S01]  /*0000*/  LDC R1, c[0x0][0x37c] ;  /* 0x0000df00ff017b82 */ /* 0x000fe20000000800 */
[----:B------:R-:W0:Y:S07]  /*0010*/  S2R R0, SR_TID.X ;  /* 0x0000000000007919 */ /* 0x000e2e0000002100 */
[----:B------:R-:W0:Y:S01]  /*0020*/  S2UR UR4, SR_CTAID.X ;  /* 0x00000000000479c3 */ /* 0x000e220000002500 */
[----:B------:R-:W1:Y:S01]  /*0030*/  LDCU UR8, c[0x0][0x390] ;  /* 0x00007200ff0877ac */ /* 0x000e620008000800 */
[----:B------:R-:W2:Y:S06]  /*0040*/  S2R R8, SR_TID.Y ;  /* 0x0000000000087919 */ /* 0x000eac0000002200 */
[----:B------:R-:W0:Y:S08]  /*0050*/  LDC R3, c[0x0][0x360] ;  /* 0x0000d800ff037b82 */ /* 0x000e300000000800 */
[----:B------:R-:W2:Y:S08]  /*0060*/  S2UR UR5, SR_CTAID.Y ;  /* 0x00000000000579c3 */ /* 0x000eb00000002600 */
[----:B------:R-:W2:Y:S01]  /*0070*/  LDC R5, c[0x0][0x364] ;  /* 0x0000d900ff057b82 */ /* 0x000ea20000000800 */
[----:B0-----:R-:W-:-:S05]  /*0080*/  IMAD R0, R3, UR4, R0 ;  /* 0x0000000403007c24 */ /* 0x001fca000f8e0200 */
[----:B-1----:R-:W-:-:S04]  /*0090*/  ISETP.GT.AND P0, PT, R0, UR8, PT ;  /* 0x0000000800007c0c */ /* 0x002fc8000bf04270 */
[----:B------:R-:W-:Y:S01]  /*00a0*/  ISETP.LT.OR P0, PT, R0, 0x1, P0 ;  /* 0x000000010000780c */ /* 0x000fe20000701670 */
[----:B--2---:R-:W-:-:S12]  /*00b0*/  IMAD R8, R5, UR5, R8 ;  /* 0x0000000505087c24 */ /* 0x004fd8000f8e0208 */
[----:B------:R-:W-:Y:S05]  /*00c0*/  @P0 EXIT ;  /* 0x000000000000094d */ /* 0x000fea0003800000 */
[----:B------:R-:W-:-:S04]  /*00d0*/  ISETP.GT.AND P0, PT, R8, UR8, PT ;  /* 0x0000000808007c0c */ /* 0x000fc8000bf04270 */
[----:B------:R-:W-:-:S13]  /*00e0*/  ISETP.EQ.OR P0, PT, R8, RZ, P0 ;  /* 0x000000ff0800720c */ /* 0x000fda0000702670 */
[----:B------:R-:W-:Y:S05]  /*00f0*/  @P0 EXIT ;  /* 0x000000000000094d */ /* 0x000fea0003800000 */
[----:B------:R-:W0:Y:S01]  /*0100*/  LDC.64 R2, c[0x0][0x380] ;  /* 0x0000e000ff027b82 */ /* 0x000e220000000a00 */
[----:B------:R-:W1:Y:S01]  /*0110*/  LDCU.64 UR10, c[0x0][0x380] ;  /* 0x00007000ff0a77ac */ /* 0x000e620008000a00 */
[C---:B------:R-:W-:Y:S01]  /*0120*/  VIADD R5, R0.reuse, 0xffffffff ;  /* 0xffffffff00057836 */ /* 0x040fe20000000000 */
[----:B------:R-:W-:Y:S01]  /*0130*/  UIADD3 UR4, UPT, UPT, UR8, 0x2, URZ ;  /* 0x0000000208047890 */ /* 0x000fe2000fffe0ff */
[----:B------:R-:W2:Y:S05]  /*0140*/  LDCU.64 UR6, c[0x0][0x358] ;  /* 0x00006b00ff0677ac */ /* 0x000eaa0008000a00 */
[----:B------:R-:W-:Y:S02]  /*0150*/  IMAD R9, R0, UR4, RZ ;  /* 0x0000000400097c24 */ /* 0x000fe4000f8e02ff */
[----:B------:R-:W-:-:S03]  /*0160*/  IMAD R5, R5, UR4, R8 ;  /* 0x0000000405057c24 */ /* 0x000fc6000f8e0208 */
[C---:B------:R-:W-:Y:S02]  /*0170*/  IADD3 R0, P0, PT, R8.reuse, R9, RZ ;  /* 0x0000000908007210 */ /* 0x040fe40007f1e0ff */
[----:B------:R-:W-:-:S03]  /*0180*/  IADD3 R13, PT, PT, R8, UR4, R9 ;  /* 0x00000004080d7c10 */ /* 0x000fc6000fffe009 */
[----:B------:R-:W-:Y:S01]  /*0190*/  IMAD.X R7, RZ, RZ, RZ, P0 ;  /* 0x000000ffff077224 */ /* 0x000fe200000e06ff */
[----:B-1----:R-:W-:Y:S01]  /*01a0*/  LEA R10, P0, R0, UR10, 0x3 ;  /* 0x0000000a000a7c11 */ /* 0x002fe2000f8018ff */
[----:B0-----:R-:W-:-:S03]  /*01b0*/  IMAD.WIDE.U32 R4, R5, 0x8, R2 ;  /* 0x0000000805047825 */ /* 0x001fc600078e0002 */
[----:B------:R-:W-:Y:S02]  /*01c0*/  LEA.HI.X R11, R0, UR11, R7, 0x3, P0 ;  /* 0x0000000b000b7c11 */ /* 0x000fe400080f1c07 */
[----:B------:R-:W-:Y:S01]  /*01d0*/  IADD3 R15, PT, PT, R8, R9, RZ ;  /* 0x00000009080f7210 */ /* 0x000fe20007ffe0ff */
[----:B--2---:R-:W2:Y:S01]  /*01e0*/  LDG.E.64 R4, desc[UR6][R4.64] ;  /* 0x0000000604047981 */ /* 0x004ea2000c1e1b00 */
[----:B------:R-:W-:-:S03]  /*01f0*/  IMAD.WIDE.U32 R8, R13, 0x8, R2 ;  /* 0x000000080d087825 */ /* 0x000fc600078e0002 */
[----:B------:R-:W2:Y:S01]  /*0200*/  LDG.E.64 R6, desc[UR6][R10.64+0x8] ;  /* 0x000008060a067981 */ /* 0x000ea2000c1e1b00 */
[----:B------:R-:W-:-:S03]  /*0210*/  IADD3 R13, PT, PT, R15, -0x1, RZ ;  /* 0xffffffff0f0d7810 */ /* 0x000fc60007ffe0ff */
[----:B------:R-:W3:Y:S02]  /*0220*/  LDG.E.64 R8, desc[UR6][R8.64] ;  /* 0x0000000608087981 */ /* 0x000ee4000c1e1b00 */
[----:B------:R-:W-:Y:S02]  /*0230*/  IMAD.WIDE.U32 R2, R13, 0x8, R2 ;  /* 0x000000080d027825 */ /* 0x000fe400078e0002 */
[----:B------:R-:W0:Y:S04]  /*0240*/  LDC.64 R12, c[0x0][0x388] ;  /* 0x0000e200ff0c7b82 */ /* 0x000e280000000a00 */
[----:B------:R-:W4:Y:S01]  /*0250*/  LDG.E.64 R2, desc[UR6][R2.64] ;  /* 0x0000000602027981 */ /* 0x000f22000c1e1b00 */
[----:B--2---:R-:W-:Y:S01]  /*0260*/  DADD R6, R4, R6 ;  /* 0x0000000004067229 */ /* 0x004fe20000000006 */
[----:B0-----:R-:W-:-:S07]  /*0270*/  IMAD.WIDE.U32 R4, R15, 0x8, R12 ;  /* 0x000000080f047825 */ /* 0x001fce00078e000c */
[----:B---3--:R-:W-:-:S08]  /*0280*/  DADD R6, R6, R8 ;  /* 0x0000000006067229 */ /* 0x008fd00000000008 */
[----:B----4-:R-:W-:-:S08]  /*0290*/  DADD R6, R6, R2 ;  /* 0x0000000006067229 */ /* 0x010fd00000000002 */
[----:B------:R-:W-:-:S07]  /*02a0*/  DMUL R6, R6, 0.25 ;  /* 0x3fd0000006067828 */ /* 0x000fce0000000000 */
[----:B------:R-:W-:Y:S01]  /*02b0*/  STG.E.64 desc[UR6][R4.64], R6 ;  /* 0x0000000604007986 */ /* 0x000fe2000c101b06 */
[----:B------:R-:W-:Y:S05]  /*02c0*/  EXIT ;  /* 0x000000000000794d */ /* 0x000fea0003800000 */
.L_x_0:
[----:B------:R-:W-:-:S00]  /*02d0*/  BRA `(.L_x_0) ;  /* 0xfffffffc00fc7947 */ /* 0x000fc0000383ffff */
[----:B------:R-:W-:-:S00]  /*02e0*/  NOP ;  /* 0x0000000000007918 */ /* 0x000fc00000000000 */
        /* <DEDUP_REMOVED lines=9> */
.L_x_1:


//--------------------- .nv.shared.reserved.0     --------------------------
	.section	.nv.shared.reserved.0,"aw",@nobits
	.weak		__nv_reservedSMEM_offset_0_alias
	.size		__nv_reservedSMEM_offset_0_alias, 0, 64
	.other		__nv_reservedSMEM_offset_0_alias,@"STO_CUDA_RESERVED_SHARED STV_DEFAULT"
__nv_reservedSMEM_offset_0_alias:
	.zero		0
	.zero		64


//--------------------- .nv.constant0._Z6evolvePdS_i --------------------------
	.section	.nv.constant0._Z6evolvePdS_i,"a",@progbits
	.sectionflags	@""
	.align	4
.nv.constant0._Z6evolvePdS_i:
	.zero		916


//--------------------- SYMBOLS --------------------------

	.type		.nv.reservedSmem.offset0,@object
	.size		.nv.reservedSmem.offset0,0x4
